	.headerflags	@"EF_CUDA_TEXMODE_UNIFIED EF_CUDA_64BIT_ADDRESS EF_CUDA_ACCELERATORS EF_CUDA_SM90 EF_CUDA_VIRTUAL_SM(EF_CUDA_SM90)"
	.elftype	@"ET_EXEC"


//--------------------- .nv.info                  --------------------------
	.section	.nv.info,"",@"SHT_CUDA_INFO"
	.align	4


	//----- nvinfo : EIATTR_REGCOUNT
	.align		4
        /*0000*/ 	.byte	0x04, 0x2f
        /*0002*/ 	.short	(.L_3 - .L_2)
	.align		4
.L_2:
        /*0004*/ 	.word	index@(triton_poi_fused__native_batch_norm_legit_no_training_convolution_relu_18)
        /*0008*/ 	.word	0x00000016


	//----- nvinfo : EIATTR_MIN_STACK_SIZE
	.align		4
.L_3:
        /*000c*/ 	.byte	0x04, 0x12
        /*000e*/ 	.short	(.L_5 - .L_4)
	.align		4
.L_4:
        /*0010*/ 	.word	index@(triton_poi_fused__native_batch_norm_legit_no_training_convolution_relu_18)
        /*0014*/ 	.word	0x00000000


	//----- nvinfo : EIATTR_FRAME_SIZE
	.align		4
.L_5:
        /*0018*/ 	.byte	0x04, 0x11
        /*001a*/ 	.short	(.L_7 - .L_6)
	.align		4
.L_6:
        /*001c*/ 	.word	index@(triton_poi_fused__native_batch_norm_legit_no_training_convolution_relu_18)
        /*0020*/ 	.word	0x00000000


	//----- nvinfo : EIATTR_MIN_STACK_SIZE
	.align		4
.L_7:
        /*0024*/ 	.byte	0x04, 0x12
        /*0026*/ 	.short	(.L_9 - .L_8)
	.align		4
.L_8:
        /*0028*/ 	.word	index@(triton_poi_fused__native_batch_norm_legit_no_training_convolution_relu_18)
        /*002c*/ 	.word	0x00000000
.L_9:


//--------------------- .nv.info.triton_poi_fused__native_batch_norm_legit_no_training_convolution_relu_18 --------------------------
	.section	.nv.info.triton_poi_fused__native_batch_norm_legit_no_training_convolution_relu_18,"",@"SHT_CUDA_INFO"
	.sectionflags	@""
	.align	4


	//----- nvinfo : EIATTR_CUDA_API_VERSION
	.align		4
        /*0000*/ 	.byte	0x04, 0x37
        /*0002*/ 	.short	(.L_11 - .L_10)
.L_10:
        /*0004*/ 	.word	0x0000007c


	//----- nvinfo : EIATTR_KPARAM_INFO
	.align		4
.L_11:
        /*0008*/ 	.byte	0x04, 0x17
        /*000a*/ 	.short	(.L_13 - .L_12)
.L_12:
        /*000c*/ 	.word	0x00000000
        /*0010*/ 	.short	0x0007
        /*0012*/ 	.short	0x0038
        /*0014*/ 	.byte	0x00, 0xf0, 0x11, 0x00


	//----- nvinfo : EIATTR_KPARAM_INFO
	.align		4
.L_13:
        /*0018*/ 	.byte	0x04, 0x17
        /*001a*/ 	.short	(.L_15 - .L_14)
.L_14:
        /*001c*/ 	.word	0x00000000
        /*0020*/ 	.short	0x0006
        /*0022*/ 	.short	0x0030
        /*0024*/ 	.byte	0x00, 0xf4, 0x21, 0x00


	//----- nvinfo : EIATTR_KPARAM_INFO
	.align		4
.L_15:
        /*0028*/ 	.byte	0x04, 0x17
        /*002a*/ 	.short	(.L_17 - .L_16)
.L_16:
        /*002c*/ 	.word	0x00000000
        /*0030*/ 	.short	0x0005
        /*0032*/ 	.short	0x0028
        /*0034*/ 	.byte	0x00, 0xf4, 0x21, 0x00


	//----- nvinfo : EIATTR_KPARAM_INFO
	.align		4
.L_17:
        /*0038*/ 	.byte	0x04, 0x17
        /*003a*/ 	.short	(.L_19 - .L_18)
.L_18:
        /*003c*/ 	.word	0x00000000
        /*0040*/ 	.short	0x0004
        /*0042*/ 	.short	0x0020
        /*0044*/ 	.byte	0x00, 0xf4, 0x21, 0x00


	//----- nvinfo : EIATTR_KPARAM_INFO
	.align		4
.L_19:
        /*0048*/ 	.byte	0x04, 0x17
        /*004a*/ 	.short	(.L_21 - .L_20)
.L_20:
        /*004c*/ 	.word	0x00000000
        /*0050*/ 	.short	0x0003
        /*0052*/ 	.short	0x0018
        /*0054*/ 	.byte	0x00, 0xf4, 0x21, 0x00


	//----- nvinfo : EIATTR_KPARAM_INFO
	.align		4
.L_21:
        /*0058*/ 	.byte	0x04, 0x17
        /*005a*/ 	.short	(.L_23 - .L_22)
.L_22:
        /*005c*/ 	.word	0x00000000
        /*0060*/ 	.short	0x0002
        /*0062*/ 	.short	0x0010
        /*0064*/ 	.byte	0x00, 0xf4, 0x21, 0x00


	//----- nvinfo : EIATTR_KPARAM_INFO
	.align		4
.L_23:
        /*0068*/ 	.byte	0x04, 0x17
        /*006a*/ 	.short	(.L_25 - .L_24)
.L_24:
        /*006c*/ 	.word	0x00000000
        /*0070*/ 	.short	0x0001
        /*0072*/ 	.short	0x0008
        /*0074*/ 	.byte	0x00, 0xf4, 0x21, 0x00


	//----- nvinfo : EIATTR_KPARAM_INFO
	.align		4
.L_25:
        /*0078*/ 	.byte	0x04, 0x17
        /*007a*/ 	.short	(.L_27 - .L_26)
.L_26:
        /*007c*/ 	.word	0x00000000
        /*0080*/ 	.short	0x0000
        /*0082*/ 	.short	0x0000
        /*0084*/ 	.byte	0x00, 0xf4, 0x21, 0x00


	//----- nvinfo : EIATTR_SPARSE_MMA_MASK
	.align		4
.L_27:
        /*0088*/ 	.byte	0x03, 0x50
        /*008a*/ 	.short	0x0000


	//----- nvinfo : EIATTR_MAXREG_COUNT
	.align		4
        /*008c*/ 	.byte	0x03, 0x1b
        /*008e*/ 	.short	0x00ff


	//----- nvinfo : EIATTR_EXIT_INSTR_OFFSETS
	.align		4
        /*0090*/ 	.byte	0x04, 0x1c
        /*0092*/ 	.short	(.L_29 - .L_28)


	//   ....[0]....
.L_28:
        /*0094*/ 	.word	0x000003c0


	//----- nvinfo : EIATTR_REQNTID
	.align		4
.L_29:
        /*0098*/ 	.byte	0x04, 0x10
        /*009a*/ 	.short	(.L_31 - .L_30)
.L_30:
        /*009c*/ 	.word	0x00000080
        /*00a0*/ 	.word	0x00000001
        /*00a4*/ 	.word	0x00000001


	//----- nvinfo : EIATTR_CBANK_PARAM_SIZE
	.align		4
.L_31:
        /*00a8*/ 	.byte	0x03, 0x19
        /*00aa*/ 	.short	0x003c


	//----- nvinfo : EIATTR_PARAM_CBANK
	.align		4
        /*00ac*/ 	.byte	0x04, 0x0a
        /*00ae*/ 	.short	(.L_33 - .L_32)
	.align		4
.L_32:
        /*00b0*/ 	.word	index@(.nv.constant0.triton_poi_fused__native_batch_norm_legit_no_training_convolution_relu_18)
        /*00b4*/ 	.short	0x0210
        /*00b6*/ 	.short	0x003c


	//----- nvinfo : EIATTR_SW_WAR
	.align		4
.L_33:
        /*00b8*/ 	.byte	0x04, 0x36
        /*00ba*/ 	.short	(.L_35 - .L_34)
.L_34:
        /*00bc*/ 	.word	0x00000008
.L_35:


//--------------------- .nv.callgraph             --------------------------
	.section	.nv.callgraph,"",@"SHT_CUDA_CALLGRAPH"
	.align	4
	.sectionentsize	8
	.align		4
        /*0000*/ 	.word	0x00000000
	.align		4
        /*0004*/ 	.word	0xffffffff
	.align		4
        /*0008*/ 	.word	0x00000000
	.align		4
        /*000c*/ 	.word	0xfffffffe
	.align		4
        /*0010*/ 	.word	0x00000000
	.align		4
        /*0014*/ 	.word	0xfffffffd
	.align		4
        /*0018*/ 	.word	0x00000000
	.align		4
        /*001c*/ 	.word	0xfffffffc


//--------------------- .nv.constant4             --------------------------
	.section	.nv.constant4,"a",@progbits
	.align	8
	.align		8
.nv.constant4:
        /*0000*/ 	.dword	_$_str
	.align		8
        /*0008*/ 	.dword	_$_str_$_2


//--------------------- .text.triton_poi_fused__native_batch_norm_legit_no_training_convolution_relu_18 --------------------------
	.section	.text.triton_poi_fused__native_batch_norm_legit_no_training_convolution_relu_18,"ax",@progbits
	.align	128
        .global         triton_poi_fused__native_batch_norm_legit_no_training_convolution_relu_18
        .type           triton_poi_fused__native_batch_norm_legit_no_training_convolution_relu_18,@function
        .size           triton_poi_fused__native_batch_norm_legit_no_training_convolution_relu_18,(.L_x_1 - triton_poi_fused__native_batch_norm_legit_no_training_convolution_relu_18)
        .other          triton_poi_fused__native_batch_norm_legit_no_training_convolution_relu_18,@"STO_CUDA_ENTRY STV_DEFAULT"
triton_poi_fused__native_batch_norm_legit_no_training_convolution_relu_18:
.text.triton_poi_fused__native_batch_norm_legit_no_training_convolution_relu_18:
[----:B------:R-:W-:Y:S01]  /*0000*/  LDC R1, c[0x0][0x28] ;  /* 0x00000a00ff017b82 */ /* 0x000fe20000000800 */
[----:B------:R-:W1:Y:S07]  /*0010*/  S2R R0, SR_TID.X ;  /* 0x0000000000007919 */ /* 0x000e6e0000002100 */
[----:B------:R-:W2:Y:S01]  /*0020*/  LDC.64 R14, c[0x0][0x228] ;  /* 0x00008a00ff0e7b82 */ /* 0x000ea20000000a00 */
[----:B------:R-:W-:Y:S01]  /*0030*/  ULDC.64 UR4, c[0x0][0x208] ;  /* 0x0000820000047ab9 */ /* 0x000fe20000000a00 */
[----:B------:R-:W3:Y:S06]  /*0040*/  S2R R5, SR_CTAID.X ;  /* 0x0000000000057919 */ /* 0x000eec0000002500 */
[----:B------:R-:W4:Y:S08]  /*0050*/  LDC.64 R10, c[0x0][0x218] ;  /* 0x00008600ff0a7b82 */ /* 0x000f300000000a00 */
[----:B------:R-:W5:Y:S08]  /*0060*/  LDC.64 R12, c[0x0][0x220] ;  /* 0x00008800ff0c7b82 */ /* 0x000f700000000a00 */
[----:B------:R-:W4:Y:S01]  /*0070*/  LDC.64 R16, c[0x0][0x230] ;  /* 0x00008c00ff107b82 */ /* 0x000f220000000a00 */
[----:B-1----:R-:W-:-:S02]  /*0080*/  SHF.L.U32 R0, R0, 0x1, RZ ;  /* 0x0000000100007819 */ /* 0x002fc400000006ff */
[----:B---3--:R-:W-:Y:S02]  /*0090*/  SHF.R.S32.HI R3, RZ, 0x17, R5 ;  /* 0x00000017ff037819 */ /* 0x008fe40000011405 */
[----:B------:R-:W-:Y:S02]  /*00a0*/  LOP3.LUT R0, R0, 0xfe, RZ, 0xc0, !PT ;  /* 0x000000fe00007812 */ /* 0x000fe400078ec0ff */
[----:B------:R-:W-:Y:S02]  /*00b0*/  SGXT R3, R3, 0x1 ;  /* 0x000000010303781a */ /* 0x000fe40000000200 */
[----:B------:R-:W-:Y:S02]  /*00c0*/  LEA R0, R5, R0, 0x8 ;  /* 0x0000000005007211 */ /* 0x000fe400078e40ff */
[----:B------:R-:W1:Y:S02]  /*00d0*/  LDC.64 R4, c[0x0][0x238] ;  /* 0x00008e00ff047b82 */ /* 0x000e640000000a00 */
[----:B------:R-:W-:-:S04]  /*00e0*/  LEA.HI R3, R3, R0, RZ, 0x2 ;  /* 0x0000000003037211 */ /* 0x000fc800078f10ff */
[--C-:B------:R-:W-:Y:S02]  /*00f0*/  SHF.R.S32.HI R2, RZ, 0x2, R3.reuse ;  /* 0x00000002ff027819 */ /* 0x100fe40000011403 */
[----:B------:R-:W-:-:S04]  /*0100*/  SHF.R.S32.HI R3, RZ, 0x1f, R3 ;  /* 0x0000001fff037819 */ /* 0x000fc80000011403 */
[----:B------:R-:W-:-:S04]  /*0110*/  LEA.HI R3, R3, R2, RZ, 0x9 ;  /* 0x0000000203037211 */ /* 0x000fc800078f48ff */
[----:B------:R-:W-:-:S04]  /*0120*/  LOP3.LUT R3, R3, 0xfffffe00, RZ, 0xc0, !PT ;  /* 0xfffffe0003037812 */ /* 0x000fc800078ec0ff */
[----:B------:R-:W-:Y:S02]  /*0130*/  IADD3 R19, R2, -R3, RZ ;  /* 0x8000000302137210 */ /* 0x000fe40007ffe0ff */
[----:B------:R-:W3:Y:S03]  /*0140*/  LDC.64 R2, c[0x0][0x210] ;  /* 0x00008400ff027b82 */ /* 0x000ee60000000a00 */
[----:B--2---:R-:W-:-:S05]  /*0150*/  IMAD.WIDE R14, R19, 0x4, R14 ;  /* 0x00000004130e7825 */ /* 0x004fca00078e020e */
[----:B------:R2:W2:Y:S01]  /*0160*/  LDG.E.EL R18, desc[UR4][R14.64] ;  /* 0x000000040e127981 */ /* 0x0004a2000c2e1900 */
[----:B----4-:R-:W-:-:S04]  /*0170*/  IMAD.WIDE R10, R19, 0x4, R10 ;  /* 0x00000004130a7825 */ /* 0x010fc800078e020a */
[----:B-----5:R-:W-:Y:S01]  /*0180*/  IMAD.WIDE R12, R19, 0x4, R12 ;  /* 0x00000004130c7825 */ /* 0x020fe200078e020c */
[----:B------:R4:W5:Y:S04]  /*0190*/  LDG.E.EL R8, desc[UR4][R10.64] ;  /* 0x000000040a087981 */ /* 0x000968000c2e1900 */
[----:B------:R-:W5:Y:S01]  /*01a0*/  LDG.E.EL R9, desc[UR4][R12.64] ;  /* 0x000000040c097981 */ /* 0x000f62000c2e1900 */
[----:B---3--:R-:W-:-:S05]  /*01b0*/  IMAD.WIDE R2, R0, 0x4, R2 ;  /* 0x0000000400027825 */ /* 0x008fca00078e0202 */
[----:B------:R-:W5:Y:S01]  /*01c0*/  LDG.E.64 R6, desc[UR4][R2.64] ;  /* 0x0000000402067981 */ /* 0x000f62000c1e1b00 */
[----:B0-2---:R-:W-:-:S04]  /*01d0*/  IMAD.WIDE R14, R19, 0x4, R16 ;  /* 0x00000004130e7825 */ /* 0x005fc800078e0210 */
[----:B-1----:R-:W-:Y:S02]  /*01e0*/  IMAD.WIDE R16, R19, 0x4, R4 ;  /* 0x0000000413107825 */ /* 0x002fe400078e0204 */
[----:B------:R-:W2:Y:S01]  /*01f0*/  LDG.E.EL R14, desc[UR4][R14.64] ;  /* 0x000000040e0e7981 */ /* 0x000ea2000c2e1900 */
[----:B----4-:R-:W-:Y:S01]  /*0200*/  HFMA2.MMA R10, -RZ, RZ, 1.625, 0 ;  /* 0x3e800000ff0a7435 */ /* 0x010fe200000001ff */
[----:B------:R-:W0:Y:S02]  /*0210*/  LDC.64 R4, c[0x0][0x240] ;  /* 0x00009000ff047b82 */ /* 0x000e240000000a00 */
[----:B------:R-:W2:Y:S01]  /*0220*/  LDG.E.EL R17, desc[UR4][R16.64] ;  /* 0x0000000410117981 */ /* 0x000ea2000c2e1900 */
[----:B0-----:R-:W-:-:S04]  /*0230*/  IMAD.WIDE R4, R0, 0x4, R4 ;  /* 0x0000000400047825 */ /* 0x001fc800078e0204 */
[----:B------:R-:W-:-:S04]  /*0240*/  FADD R18, R18, 9.9999997473787516356e-06 ;  /* 0x3727c5ac12127421 */ /* 0x000fc80000000000 */
[----:B------:R-:W0:Y:S02]  /*0250*/  MUFU.SQRT R19, R18 ;  /* 0x0000001200137308 */ /* 0x000e240000002000 */
[C---:B0-----:R-:W-:Y:S02]  /*0260*/  FSETP.GT.AND P0, PT, R19.reuse, 8.50705917302346158658e+37, PT ;  /* 0x7e8000001300780b */ /* 0x041fe40003f04000 */
[----:B------:R-:W-:-:S11]  /*0270*/  FSETP.GEU.AND P1, PT, R19, 1.175494350822287508e-38, PT ;  /* 0x008000001300780b */ /* 0x000fd60003f2e000 */
[----:B------:R-:W-:-:S04]  /*0280*/  @P0 FMUL R19, R19, 0.25 ;  /* 0x3e80000013130820 */ /* 0x000fc80000400000 */
[----:B------:R-:W-:-:S06]  /*0290*/  @!P1 FMUL R19, R19, 16777216 ;  /* 0x4b80000013139820 */ /* 0x000fcc0000400000 */
[----:B------:R-:W0:Y:S01]  /*02a0*/  MUFU.RCP R19, R19 ;  /* 0x0000001300137308 */ /* 0x000e220000001000 */
[----:B------:R-:W-:Y:S01]  /*02b0*/  FSEL R10, R10, 1, P0 ;  /* 0x3f8000000a0a7808 */ /* 0x000fe20000000000 */
[--C-:B-----5:R-:W-:Y:S01]  /*02c0*/  FADD R6, R6, R8.reuse ;  /* 0x0000000806067221 */ /* 0x120fe20000000000 */
[----:B------:R-:W-:-:S03]  /*02d0*/  FADD R7, R7, R8 ;  /* 0x0000000807077221 */ /* 0x000fc60000000000 */
[----:B------:R-:W-:Y:S01]  /*02e0*/  @!P1 FMUL R10, R10, 16777216 ;  /* 0x4b8000000a0a9820 */ /* 0x000fe20000400000 */
[C---:B------:R-:W-:Y:S01]  /*02f0*/  FADD R8, -R9.reuse, R6 ;  /* 0x0000000609087221 */ /* 0x040fe20000000100 */
[----:B------:R-:W-:Y:S02]  /*0300*/  FADD R9, -R9, R7 ;  /* 0x0000000709097221 */ /* 0x000fe40000000100 */
[----:B0-----:R-:W-:-:S04]  /*0310*/  FMUL R10, R19, R10 ;  /* 0x0000000a130a7220 */ /* 0x001fc80000400000 */
[-C--:B------:R-:W-:Y:S01]  /*0320*/  FMUL R8, R8, R10.reuse ;  /* 0x0000000a08087220 */ /* 0x080fe20000400000 */
[----:B------:R-:W-:-:S03]  /*0330*/  FMUL R10, R9, R10 ;  /* 0x0000000a090a7220 */ /* 0x000fc60000400000 */
[C-C-:B--2---:R-:W-:Y:S01]  /*0340*/  FFMA R8, R14.reuse, R8, R17.reuse ;  /* 0x000000080e087223 */ /* 0x144fe20000000011 */
[----:B------:R-:W-:-:S04]  /*0350*/  FFMA R10, R14, R10, R17 ;  /* 0x0000000a0e0a7223 */ /* 0x000fc80000000011 */
[----:B------:R-:W-:Y:S02]  /*0360*/  FSETP.GEU.AND P0, PT, R8, RZ, PT ;  /* 0x000000ff0800720b */ /* 0x000fe40003f0e000 */
[----:B------:R-:W-:Y:S02]  /*0370*/  FSETP.GEU.AND P1, PT, R10, RZ, PT ;  /* 0x000000ff0a00720b */ /* 0x000fe40003f2e000 */
[----:B------:R-:W-:Y:S02]  /*0380*/  FSEL R8, R8, RZ, P0 ;  /* 0x000000ff08087208 */ /* 0x000fe40000000000 */
[----:B------:R-:W-:Y:S01]  /*0390*/  FSEL R9, R10, RZ, P1 ;  /* 0x000000ff0a097208 */ /* 0x000fe20000800000 */
[----:B------:R-:W-:Y:S04]  /*03a0*/  STG.E.64 desc[UR4][R2.64], R6 ;  /* 0x0000000602007986 */ /* 0x000fe8000c101b04 */
[----:B------:R-:W-:Y:S01]  /*03b0*/  STG.E.64 desc[UR4][R4.64], R8 ;  /* 0x0000000804007986 */ /* 0x000fe2000c101b04 */
[----:B------:R-:W-:Y:S05]  /*03c0*/  EXIT ;  /* 0x000000000000794d */ /* 0x000fea0003800000 */
.L_x_0:
[----:B------:R-:W-:-:S00]  /*03d0*/  BRA `(.L_x_0) ;  /* 0xfffffffc00fc7947 */ /* 0x000fc0000383ffff */
[----:B------:R-:W-:-:S00]  /*03e0*/  NOP ;  /* 0x0000000000007918 */ /* 0x000fc00000000000 */
        /* <DEDUP_REMOVED lines=9> */
.L_x_1:


//--------------------- .nv.global.init           --------------------------
	.section	.nv.global.init,"aw",@progbits
.nv.global.init:
	.type		_$_str,@object
	.size		_$_str,(_$_str_$_2 - _$_str)
_$_str:
        /*0000*/ 	.byte	0x5f, 0x5f, 0x43, 0x55, 0x44, 0x41, 0x5f, 0x46, 0x54, 0x5a, 0x00
	.type		_$_str_$_2,@object
	.size		_$_str_$_2,(.L_1 - _$_str_$_2)
_$_str_$_2:
        /*000b*/ 	.byte	0x5f, 0x5f, 0x43, 0x55, 0x44, 0x41, 0x5f, 0x50, 0x52, 0x45, 0x43, 0x5f, 0x53, 0x51, 0x52, 0x54
        /*001b*/ 	.byte	0x00
.L_1:


//--------------------- .nv.constant0.triton_poi_fused__native_batch_norm_legit_no_training_convolution_relu_18 --------------------------
	.section	.nv.constant0.triton_poi_fused__native_batch_norm_legit_no_training_convolution_relu_18,"a",@progbits
	.sectionflags	@""
	.align	4
.nv.constant0.triton_poi_fused__native_batch_norm_legit_no_training_convolution_relu_18:
	.zero		588
